//
// Generated by NVIDIA NVVM Compiler
//
// Compiler Build ID: CL-36424714
// Cuda compilation tools, release 13.0, V13.0.88
// Based on NVVM 20.0.0
//

.version 9.0
.target sm_100
.address_size 64

	// .globl	_Z6kernelP6uchar4iii
.const .align 8 .b8 AVG[768];

.visible .entry _Z6kernelP6uchar4iii(
	.param .u64 .ptr .align 1 _Z6kernelP6uchar4iii_param_0,
	.param .u32 _Z6kernelP6uchar4iii_param_1,
	.param .u32 _Z6kernelP6uchar4iii_param_2,
	.param .u32 _Z6kernelP6uchar4iii_param_3
)
{
	.reg .pred 	%p<19>;
	.reg .b16 	%rs<19>;
	.reg .b32 	%r<31>;
	.reg .b64 	%rd<13>;
	.reg .b64 	%fd<98>;

	ld.param.u64 	%rd6, [_Z6kernelP6uchar4iii_param_0];
	ld.param.u32 	%r16, [_Z6kernelP6uchar4iii_param_1];
	ld.param.u32 	%r17, [_Z6kernelP6uchar4iii_param_2];
	ld.param.u32 	%r15, [_Z6kernelP6uchar4iii_param_3];
	mov.u32 	%r18, %ctaid.x;
	mov.u32 	%r1, %ntid.x;
	mov.u32 	%r19, %tid.x;
	mad.lo.s32 	%r27, %r18, %r1, %r19;
	mul.lo.s32 	%r3, %r17, %r16;
	setp.ge.s32 	%p1, %r27, %r3;
	setp.lt.s32 	%p2, %r15, 1;
	or.pred  	%p3, %p1, %p2;
	@%p3 bra 	$L__BB0_27;
	and.b32  	%r4, %r15, 3;
	and.b32  	%r5, %r15, 2147483644;
	neg.s32 	%r6, %r5;
	mov.u32 	%r20, %nctaid.x;
	mul.lo.s32 	%r7, %r1, %r20;
	cvta.to.global.u64 	%rd1, %rd6;
	mov.u64 	%rd11, AVG;
	add.s64 	%rd8, %rd11, 48;
$L__BB0_2:
	setp.lt.u32 	%p4, %r15, 4;
	mul.wide.s32 	%rd7, %r27, 4;
	add.s64 	%rd2, %rd1, %rd7;
	.pragma "used_bytes_mask 7";
	ld.global.u32 	%r22, [%rd2];
	bfe.u32 	%r23, %r22, 0, 8;
	cvt.u16.u32 	%rs1, %r23;
	and.b16  	%rs2, %rs1, 255;
	bfe.u32 	%r24, %r22, 8, 8;
	cvt.u16.u32 	%rs3, %r24;
	and.b16  	%rs4, %rs3, 255;
	bfe.u32 	%r25, %r22, 16, 8;
	cvt.u16.u32 	%rs5, %r25;
	and.b16  	%rs6, %rs5, 255;
	cvt.rn.f64.u16 	%fd2, %rs2;
	cvt.rn.f64.u16 	%fd3, %rs4;
	cvt.rn.f64.u16 	%fd4, %rs6;
	mov.b32 	%r30, 0;
	@%p4 bra 	$L__BB0_15;
	mov.b32 	%r29, 0;
	mov.u64 	%rd12, %rd8;
	mov.u32 	%r28, %r6;
$L__BB0_4:
	ld.const.f64 	%fd24, [%rd12+-48];
	sub.f64 	%fd25, %fd2, %fd24;
	ld.const.f64 	%fd26, [%rd12+-40];
	sub.f64 	%fd27, %fd3, %fd26;
	ld.const.f64 	%fd28, [%rd12+-32];
	sub.f64 	%fd29, %fd4, %fd28;
	mul.f64 	%fd30, %fd27, %fd27;
	fma.rn.f64 	%fd31, %fd25, %fd25, %fd30;
	fma.rn.f64 	%fd32, %fd29, %fd29, %fd31;
	neg.f64 	%fd6, %fd32;
	setp.eq.s32 	%p5, %r29, 0;
	@%p5 bra 	$L__BB0_7;
	setp.geu.f64 	%p6, %fd89, %fd6;
	@%p6 bra 	$L__BB0_8;
	st.global.u8 	[%rd2+3], %r29;
	mov.f64 	%fd89, %fd6;
	bra.uni 	$L__BB0_8;
$L__BB0_7:
	mov.b16 	%rs7, 0;
	st.global.u8 	[%rd2+3], %rs7;
	mov.f64 	%fd89, %fd6;
$L__BB0_8:
	ld.const.f64 	%fd33, [%rd12+-24];
	sub.f64 	%fd34, %fd2, %fd33;
	ld.const.f64 	%fd35, [%rd12+-16];
	sub.f64 	%fd36, %fd3, %fd35;
	ld.const.f64 	%fd37, [%rd12+-8];
	sub.f64 	%fd38, %fd4, %fd37;
	mul.f64 	%fd39, %fd36, %fd36;
	fma.rn.f64 	%fd40, %fd34, %fd34, %fd39;
	fma.rn.f64 	%fd41, %fd38, %fd38, %fd40;
	neg.f64 	%fd8, %fd41;
	setp.geu.f64 	%p7, %fd89, %fd8;
	@%p7 bra 	$L__BB0_10;
	cvt.u16.u32 	%rs8, %r29;
	add.s16 	%rs9, %rs8, 1;
	st.global.u8 	[%rd2+3], %rs9;
	mov.f64 	%fd89, %fd8;
$L__BB0_10:
	ld.const.f64 	%fd42, [%rd12];
	sub.f64 	%fd43, %fd2, %fd42;
	ld.const.f64 	%fd44, [%rd12+8];
	sub.f64 	%fd45, %fd3, %fd44;
	ld.const.f64 	%fd46, [%rd12+16];
	sub.f64 	%fd47, %fd4, %fd46;
	mul.f64 	%fd48, %fd45, %fd45;
	fma.rn.f64 	%fd49, %fd43, %fd43, %fd48;
	fma.rn.f64 	%fd50, %fd47, %fd47, %fd49;
	neg.f64 	%fd10, %fd50;
	setp.geu.f64 	%p8, %fd89, %fd10;
	@%p8 bra 	$L__BB0_12;
	cvt.u16.u32 	%rs10, %r29;
	add.s16 	%rs11, %rs10, 2;
	st.global.u8 	[%rd2+3], %rs11;
	mov.f64 	%fd89, %fd10;
$L__BB0_12:
	ld.const.f64 	%fd51, [%rd12+24];
	sub.f64 	%fd52, %fd2, %fd51;
	ld.const.f64 	%fd53, [%rd12+32];
	sub.f64 	%fd54, %fd3, %fd53;
	ld.const.f64 	%fd55, [%rd12+40];
	sub.f64 	%fd56, %fd4, %fd55;
	mul.f64 	%fd57, %fd54, %fd54;
	fma.rn.f64 	%fd58, %fd52, %fd52, %fd57;
	fma.rn.f64 	%fd59, %fd56, %fd56, %fd58;
	neg.f64 	%fd12, %fd59;
	setp.geu.f64 	%p9, %fd89, %fd12;
	@%p9 bra 	$L__BB0_14;
	cvt.u16.u32 	%rs12, %r29;
	add.s16 	%rs13, %rs12, 3;
	st.global.u8 	[%rd2+3], %rs13;
	mov.f64 	%fd89, %fd12;
$L__BB0_14:
	add.s32 	%r29, %r29, 4;
	add.s32 	%r28, %r28, 4;
	add.s64 	%rd12, %rd12, 96;
	setp.ne.s32 	%p10, %r28, 0;
	mov.u32 	%r30, %r5;
	@%p10 bra 	$L__BB0_4;
$L__BB0_15:
	setp.eq.s32 	%p11, %r4, 0;
	@%p11 bra 	$L__BB0_26;
	mul.wide.u32 	%rd10, %r30, 24;
	add.s64 	%rd5, %rd11, %rd10;
	ld.const.f64 	%fd60, [%rd5];
	sub.f64 	%fd61, %fd2, %fd60;
	ld.const.f64 	%fd62, [%rd5+8];
	sub.f64 	%fd63, %fd3, %fd62;
	ld.const.f64 	%fd64, [%rd5+16];
	sub.f64 	%fd65, %fd4, %fd64;
	mul.f64 	%fd66, %fd63, %fd63;
	fma.rn.f64 	%fd67, %fd61, %fd61, %fd66;
	fma.rn.f64 	%fd68, %fd65, %fd65, %fd67;
	neg.f64 	%fd16, %fd68;
	setp.eq.s32 	%p12, %r30, 0;
	@%p12 bra 	$L__BB0_19;
	setp.geu.f64 	%p13, %fd89, %fd16;
	@%p13 bra 	$L__BB0_20;
	st.global.u8 	[%rd2+3], %r30;
	mov.f64 	%fd89, %fd16;
	bra.uni 	$L__BB0_20;
$L__BB0_19:
	mov.b16 	%rs14, 0;
	st.global.u8 	[%rd2+3], %rs14;
	mov.f64 	%fd89, %fd16;
$L__BB0_20:
	setp.eq.s32 	%p14, %r4, 1;
	@%p14 bra 	$L__BB0_26;
	ld.const.f64 	%fd69, [%rd5+24];
	sub.f64 	%fd70, %fd2, %fd69;
	ld.const.f64 	%fd71, [%rd5+32];
	sub.f64 	%fd72, %fd3, %fd71;
	ld.const.f64 	%fd73, [%rd5+40];
	sub.f64 	%fd74, %fd4, %fd73;
	mul.f64 	%fd75, %fd72, %fd72;
	fma.rn.f64 	%fd76, %fd70, %fd70, %fd75;
	fma.rn.f64 	%fd77, %fd74, %fd74, %fd76;
	neg.f64 	%fd18, %fd77;
	setp.geu.f64 	%p15, %fd89, %fd18;
	@%p15 bra 	$L__BB0_23;
	cvt.u16.u32 	%rs15, %r30;
	add.s16 	%rs16, %rs15, 1;
	st.global.u8 	[%rd2+3], %rs16;
	mov.f64 	%fd89, %fd18;
$L__BB0_23:
	setp.eq.s32 	%p16, %r4, 2;
	@%p16 bra 	$L__BB0_26;
	ld.const.f64 	%fd78, [%rd5+48];
	sub.f64 	%fd79, %fd2, %fd78;
	ld.const.f64 	%fd80, [%rd5+56];
	sub.f64 	%fd81, %fd3, %fd80;
	ld.const.f64 	%fd82, [%rd5+64];
	sub.f64 	%fd83, %fd4, %fd82;
	mul.f64 	%fd84, %fd81, %fd81;
	fma.rn.f64 	%fd85, %fd79, %fd79, %fd84;
	fma.rn.f64 	%fd86, %fd83, %fd83, %fd85;
	neg.f64 	%fd20, %fd86;
	setp.geu.f64 	%p17, %fd89, %fd20;
	@%p17 bra 	$L__BB0_26;
	cvt.u16.u32 	%rs17, %r30;
	add.s16 	%rs18, %rs17, 2;
	st.global.u8 	[%rd2+3], %rs18;
	mov.f64 	%fd89, %fd20;
$L__BB0_26:
	add.s32 	%r27, %r27, %r7;
	setp.lt.s32 	%p18, %r27, %r3;
	@%p18 bra 	$L__BB0_2;
$L__BB0_27:
	ret;

}


// ===== COMPILED SASS (sm_100) =====

	.target	sm_100

	.elftype	@"ET_EXEC"


//--------------------- .note.nv.tkinfo           --------------------------
	.section	.note.nv.tkinfo,"",@"SHT_NOTE"
	.sectionflags	@"SHF_NOTE_NV_TKINFO"
	.tkinfo
        /*0018*/ 	.word	0x00000002
        /*0030*/ 	.string	""
        /*0030*/ 	.string	"ptxas"
        /*0030*/ 	.string	"Cuda compilation tools, release 13.0, V13.0.88"
        /*0030*/ 	.string	"Build cuda_13.0.r13.0/compiler.36424714_0"
        /*0030*/ 	.string	"-arch sm_100 -m 64 "



//--------------------- .note.nv.cuinfo           --------------------------
	.section	.note.nv.cuinfo,"",@"SHT_NOTE"
	.sectionflags	@"SHF_NOTE_NV_CUINFO"
        /*0018*/ 	.short	0x0002
        /*001a*/ 	.short	0x0064
        /*001c*/ 	.short	0x0082
	.zero		2


//--------------------- .nv.info                  --------------------------
	.section	.nv.info,"",@"SHT_CUDA_INFO"
	.align	4


	//----- nvinfo : EIATTR_REGCOUNT
	.align		4
        /*0000*/ 	.byte	0x04, 0x2f
        /*0002*/ 	.short	(.L_2 - .L_1)
	.align		4
.L_1:
        /*0004*/ 	.word	index@(_Z6kernelP6uchar4iii)
        /*0008*/ 	.word	0x0000001d


	//----- nvinfo : EIATTR_FRAME_SIZE
	.align		4
.L_2:
        /*000c*/ 	.byte	0x04, 0x11
        /*000e*/ 	.short	(.L_4 - .L_3)
	.align		4
.L_3:
        /*0010*/ 	.word	index@(_Z6kernelP6uchar4iii)
        /*0014*/ 	.word	0x00000000


	//----- nvinfo : EIATTR_MIN_STACK_SIZE
	.align		4
.L_4:
        /*0018*/ 	.byte	0x04, 0x12
        /*001a*/ 	.short	(.L_6 - .L_5)
	.align		4
.L_5:
        /*001c*/ 	.word	index@(_Z6kernelP6uchar4iii)
        /*0020*/ 	.word	0x00000000
.L_6:


//--------------------- .nv.compat                --------------------------
	.section	.nv.compat,"",@"SHT_CUDA_COMPAT_INFO"
	.align	4
        /*0000*/ 	.byte	0x02, 0x09, 0x00, 0x00, 0x02, 0x02, 0x01, 0x00, 0x02, 0x05, 0x05, 0x00, 0x03, 0x07, 0x01, 0x01
        /*0010*/ 	.byte	0x02, 0x03, 0x00, 0x00, 0x02, 0x06, 0x01, 0x00, 0x04, 0x0b, 0x08, 0x00, 0x01, 0x00, 0x00, 0x00
        /*0020*/ 	.byte	0x00, 0x00, 0x00, 0x00


//--------------------- .nv.info._Z6kernelP6uchar4iii --------------------------
	.section	.nv.info._Z6kernelP6uchar4iii,"",@"SHT_CUDA_INFO"
	.sectionflags	@""
	.align	4


	//----- nvinfo : EIATTR_CUDA_API_VERSION
	.align		4
        /*0000*/ 	.byte	0x04, 0x37
        /*0002*/ 	.short	(.L_8 - .L_7)
.L_7:
        /*0004*/ 	.word	0x00000082


	//----- nvinfo : EIATTR_KPARAM_INFO
	.align		4
.L_8:
        /*0008*/ 	.byte	0x04, 0x17
        /*000a*/ 	.short	(.L_10 - .L_9)
.L_9:
        /*000c*/ 	.word	0x00000000
        /*0010*/ 	.short	0x0003
        /*0012*/ 	.short	0x0010
        /*0014*/ 	.byte	0x00, 0xf0, 0x11, 0x00


	//----- nvinfo : EIATTR_KPARAM_INFO
	.align		4
.L_10:
        /*0018*/ 	.byte	0x04, 0x17
        /*001a*/ 	.short	(.L_12 - .L_11)
.L_11:
        /*001c*/ 	.word	0x00000000
        /*0020*/ 	.short	0x0002
        /*0022*/ 	.short	0x000c
        /*0024*/ 	.byte	0x00, 0xf0, 0x11, 0x00


	//----- nvinfo : EIATTR_KPARAM_INFO
	.align		4
.L_12:
        /*0028*/ 	.byte	0x04, 0x17
        /*002a*/ 	.short	(.L_14 - .L_13)
.L_13:
        /*002c*/ 	.word	0x00000000
        /*0030*/ 	.short	0x0001
        /*0032*/ 	.short	0x0008
        /*0034*/ 	.byte	0x00, 0xf0, 0x11, 0x00


	//----- nvinfo : EIATTR_KPARAM_INFO
	.align		4
.L_14:
        /*0038*/ 	.byte	0x04, 0x17
        /*003a*/ 	.short	(.L_16 - .L_15)
.L_15:
        /*003c*/ 	.word	0x00000000
        /*0040*/ 	.short	0x0000
        /*0042*/ 	.short	0x0000
        /*0044*/ 	.byte	0x00, 0xf5, 0x21, 0x00


	//----- nvinfo : EIATTR_SPARSE_MMA_MASK
	.align		4
.L_16:
        /*0048*/ 	.byte	0x03, 0x50
        /*004a*/ 	.short	0x0000


	//----- nvinfo : EIATTR_MAXREG_COUNT
	.align		4
        /*004c*/ 	.byte	0x03, 0x1b
        /*004e*/ 	.short	0x00ff


	//----- nvinfo : EIATTR_MERCURY_ISA_VERSION
	.align		4
        /*0050*/ 	.byte	0x03, 0x5f
        /*0052*/ 	.short	0x0101


	//----- nvinfo : EIATTR_UNUSED_LOAD_BYTE_OFFSET
	.align		4
        /*0054*/ 	.byte	0x04, 0x44
        /*0056*/ 	.short	(.L_18 - .L_17)


	//   ....[0]....
.L_17:
        /*0058*/ 	.word	0x00000140
        /*005c*/ 	.word	0x00000007


	//----- nvinfo : EIATTR_VRC_CTA_INIT_COUNT
	.align		4
.L_18:
        /*0060*/ 	.byte	0x02, 0x4a
	.zero		1
	.zero		1


	//----- nvinfo : EIATTR_EXIT_INSTR_OFFSETS
	.align		4
        /*0064*/ 	.byte	0x04, 0x1c
        /*0066*/ 	.short	(.L_20 - .L_19)


	//   ....[0]....
.L_19:
        /*0068*/ 	.word	0x000000a0


	//   ....[1]....
        /*006c*/ 	.word	0x00000970


	//----- nvinfo : EIATTR_CRS_STACK_SIZE
	.align		4
.L_20:
        /*0070*/ 	.byte	0x04, 0x1e
        /*0072*/ 	.short	(.L_22 - .L_21)
.L_21:
        /*0074*/ 	.word	0x00000000


	//----- nvinfo : EIATTR_CBANK_PARAM_SIZE
	.align		4
.L_22:
        /*0078*/ 	.byte	0x03, 0x19
        /*007a*/ 	.short	0x0014


	//----- nvinfo : EIATTR_PARAM_CBANK
	.align		4
        /*007c*/ 	.byte	0x04, 0x0a
        /*007e*/ 	.short	(.L_24 - .L_23)
	.align		4
.L_23:
        /*0080*/ 	.word	index@(.nv.constant0._Z6kernelP6uchar4iii)
        /*0084*/ 	.short	0x0380
        /*0086*/ 	.short	0x0014


	//----- nvinfo : EIATTR_SW_WAR
	.align		4
.L_24:
        /*0088*/ 	.byte	0x04, 0x36
        /*008a*/ 	.short	(.L_26 - .L_25)
.L_25:
        /*008c*/ 	.word	0x00000008
.L_26:


//--------------------- .nv.callgraph             --------------------------
	.section	.nv.callgraph,"",@"SHT_CUDA_CALLGRAPH"
	.align	4
	.sectionentsize	8
	.align		4
        /*0000*/ 	.word	0x00000000
	.align		4
        /*0004*/ 	.word	0xffffffff
	.align		4
        /*0008*/ 	.word	0x00000000
	.align		4
        /*000c*/ 	.word	0xfffffffe
	.align		4
        /*0010*/ 	.word	0x00000000
	.align		4
        /*0014*/ 	.word	0xfffffffd
	.align		4
        /*0018*/ 	.word	0x00000000
	.align		4
        /*001c*/ 	.word	0xfffffffc


//--------------------- .nv.constant3             --------------------------
	.section	.nv.constant3,"a",@progbits
	.align	8
.nv.constant3:
	.type		AVG,@object
	.size		AVG,(.L_0 - AVG)
AVG:
	.zero		768
.L_0:


//--------------------- .text._Z6kernelP6uchar4iii --------------------------
	.section	.text._Z6kernelP6uchar4iii,"ax",@progbits
	.align	128
        .global         _Z6kernelP6uchar4iii
        .type           _Z6kernelP6uchar4iii,@function
        .size           _Z6kernelP6uchar4iii,(.L_x_11 - _Z6kernelP6uchar4iii)
        .other          _Z6kernelP6uchar4iii,@"STO_CUDA_ENTRY STV_DEFAULT"
_Z6kernelP6uchar4iii:
.text._Z6kernelP6uchar4iii:
[----:B------:R-:W-:Y:S01]  /*0000*/  LDC R1, c[0x0][0x37c] ;  /* 0x0000df00ff017b82 */ /* 0x000fe20000000800 */
[----:B------:R-:W0:Y:S07]  /*0010*/  S2R R2, SR_TID.X ;  /* 0x0000000000027919 */ /* 0x000e2e0000002100 */
[----:B------:R-:W0:Y:S01]  /*0020*/  S2UR UR6, SR_CTAID.X ;  /* 0x00000000000679c3 */ /* 0x000e220000002500 */
[----:B------:R-:W1:Y:S07]  /*0030*/  LDCU.64 UR4, c[0x0][0x388] ;  /* 0x00007100ff0477ac */ /* 0x000e6e0008000a00 */
[----:B------:R-:W0:Y:S08]  /*0040*/  LDC R5, c[0x0][0x360] ;  /* 0x0000d800ff057b82 */ /* 0x000e300000000800 */
[----:B------:R-:W2:Y:S01]  /*0050*/  LDC R3, c[0x0][0x390] ;  /* 0x0000e400ff037b82 */ /* 0x000ea20000000800 */
[----:B-1----:R-:W-:Y:S01]  /*0060*/  UIMAD UR4, UR5, UR4, URZ ;  /* 0x00000004050472a4 */ /* 0x002fe2000f8e02ff */
[----:B0-----:R-:W-:Y:S01]  /*0070*/  IMAD R2, R5, UR6, R2 ;  /* 0x0000000605027c24 */ /* 0x001fe2000f8e0202 */
[----:B--2---:R-:W-:-:S04]  /*0080*/  ISETP.GE.AND P0, PT, R3, 0x1, PT ;  /* 0x000000010300780c */ /* 0x004fc80003f06270 */
[----:B------:R-:W-:-:S13]  /*0090*/  ISETP.GE.OR P0, PT, R2, UR4, !P0 ;  /* 0x0000000402007c0c */ /* 0x000fda000c706670 */
[----:B------:R-:W-:Y:S05]  /*00a0*/  @P0 EXIT ;  /* 0x000000000000094d */ /* 0x000fea0003800000 */
[----:B------:R-:W0:Y:S01]  /*00b0*/  LDCU UR5, c[0x0][0x370] ;  /* 0x00006e00ff0577ac */ /* 0x000e220008000800 */
[C---:B------:R-:W-:Y:S02]  /*00c0*/  LOP3.LUT R0, R3.reuse, 0x7ffffffc, RZ, 0xc0, !PT ;  /* 0x7ffffffc03007812 */ /* 0x040fe400078ec0ff */
[----:B------:R-:W-:Y:S01]  /*00d0*/  LOP3.LUT R3, R3, 0x3, RZ, 0xc0, !PT ;  /* 0x0000000303037812 */ /* 0x000fe200078ec0ff */
[----:B------:R-:W1:Y:S02]  /*00e0*/  LDCU.64 UR6, c[0x0][0x358] ;  /* 0x00006b00ff0677ac */ /* 0x000e640008000a00 */
[----:B------:R-:W-:Y:S02]  /*00f0*/  IMAD.MOV R4, RZ, RZ, -R0 ;  /* 0x000000ffff047224 */ /* 0x000fe400078e0a00 */
[----:B0-----:R-:W-:-:S07]  /*0100*/  IMAD R5, R5, UR5, RZ ;  /* 0x0000000505057c24 */ /* 0x001fce000f8e02ff */
.L_x_9:
[----:B012-4-:R-:W0:Y:S01]  /*0110*/  LDC.64 R6, c[0x0][0x380] ;  /* 0x0000e000ff067b82 */ /* 0x017e220000000a00 */
[----:B------:R-:W2:Y:S01]  /*0120*/  LDCU UR5, c[0x0][0x390] ;  /* 0x00007200ff0577ac */ /* 0x000ea20008000800 */
[----:B0-----:R-:W-:-:S05]  /*0130*/  IMAD.WIDE R6, R2, 0x4, R6 ;  /* 0x0000000402067825 */ /* 0x001fca00078e0206 */
[----:B-1-3--:R-:W3:Y:S01]  /*0140*/  LDG.E R16, desc[UR6][R6.64] ;  /* 0x0000000606107981 */ /* 0x00aee2000c1e1900 */
[----:B--2---:R-:W-:Y:S01]  /*0150*/  UISETP.GE.U32.AND UP0, UPT, UR5, 0x4, UPT ;  /* 0x000000040500788c */ /* 0x004fe2000bf06070 */
[----:B------:R-:W-:Y:S02]  /*0160*/  IMAD.IADD R2, R5, 0x1, R2 ;  /* 0x0000000105027824 */ /* 0x000fe400078e0202 */
[----:B------:R-:W-:-:S03]  /*0170*/  IMAD.MOV.U32 R17, RZ, RZ, RZ ;  /* 0x000000ffff117224 */ /* 0x000fc600078e00ff */
[----:B------:R-:W-:Y:S01]  /*0180*/  ISETP.GE.AND P0, PT, R2, UR4, PT ;  /* 0x0000000402007c0c */ /* 0x000fe2000bf06270 */
[----:B---3--:R0:W1:Y:S08]  /*0190*/  I2F.F64.U8 R8, R16 ;  /* 0x0000001000087312 */ /* 0x0080700000001800 */
[----:B------:R0:W2:Y:S08]  /*01a0*/  I2F.F64.U8 R10, R16.B1 ;  /* 0x10000010000a7312 */ /* 0x0000b00000001800 */
[----:B------:R0:W3:Y:S01]  /*01b0*/  I2F.F64.U8 R12, R16.B2 ;  /* 0x20000010000c7312 */ /* 0x0000e20000001800 */
[----:B-1----:R-:W-:Y:S05]  /*01c0*/  BRA.U !UP0, `(.L_x_0) ;  /* 0x0000000508107547 */ /* 0x002fea000b800000 */
[----:B------:R-:W-:Y:S02]  /*01d0*/  HFMA2 R25, -RZ, RZ, 0, 0 ;  /* 0x00000000ff197431 */ /* 0x000fe400000001ff */
[----:B------:R-:W-:Y:S02]  /*01e0*/  IMAD.MOV.U32 R26, RZ, RZ, 0x30 ;  /* 0x00000030ff1a7424 */ /* 0x000fe400078e00ff */
[----:B------:R-:W-:-:S07]  /*01f0*/  IMAD.MOV.U32 R24, RZ, RZ, R4 ;  /* 0x000000ffff187224 */ /* 0x000fce00078e0004 */
.L_x_4:
[----:B0---4-:R-:W2:Y:S01]  /*0200*/  LDC.64 R16, c[0x3][R26+-0x28] ;  /* 0x00fff6001a107b82 */ /* 0x011ea20000000a00 */
[----:B------:R-:W-:Y:S01]  /*0210*/  ISETP.NE.AND P2, PT, R25, RZ, PT ;  /* 0x000000ff1900720c */ /* 0x000fe20003f45270 */
[----:B------:R-:W-:Y:S01]  /*0220*/  BSSY.RECONVERGENT B0, `(.L_x_1) ;  /* 0x0000013000007945 */ /* 0x000fe20003800200 */
[----:B------:R-:W-:-:S04]  /*0230*/  IADD3 R24, PT, PT, R24, 0x4, RZ ;  /* 0x0000000418187810 */ /* 0x000fc80007ffe0ff */
[----:B------:R-:W-:Y:S01]  /*0240*/  ISETP.NE.AND P1, PT, R24, RZ, PT ;  /* 0x000000ff1800720c */ /* 0x000fe20003f25270 */
[----:B------:R-:W0:Y:S08]  /*0250*/  LDC.64 R20, c[0x3][R26+-0x30] ;  /* 0x00fff4001a147b82 */ /* 0x000e300000000a00 */
[----:B------:R-:W3:Y:S01]  /*0260*/  LDC.64 R18, c[0x3][R26+-0x20] ;  /* 0x00fff8001a127b82 */ /* 0x000ee20000000a00 */
[----:B--2---:R-:W-:-:S02]  /*0270*/  DADD R16, R10, -R16 ;  /* 0x000000000a107229 */ /* 0x004fc40000000810 */
[----:B0-----:R-:W-:-:S06]  /*0280*/  DADD R20, R8, -R20 ;  /* 0x0000000008147229 */ /* 0x001fcc0000000814 */
[----:B------:R-:W-:Y:S02]  /*0290*/  DMUL R16, R16, R16 ;  /* 0x0000001010107228 */ /* 0x000fe40000000000 */
[----:B---3--:R-:W-:-:S06]  /*02a0*/  DADD R18, R12, -R18 ;  /* 0x000000000c127229 */ /* 0x008fcc0000000812 */
[----:B------:R-:W-:-:S08]  /*02b0*/  DFMA R16, R20, R20, R16 ;  /* 0x000000141410722b */ /* 0x000fd00000000010 */
[----:B------:R-:W-:Y:S01]  /*02c0*/  DFMA R16, R18, R18, R16 ;  /* 0x000000121210722b */ /* 0x000fe20000000010 */
[----:B------:R-:W-:Y:S10]  /*02d0*/  @!P2 BRA `(.L_x_2) ;  /* 0x000000000014a947 */ /* 0x000ff40003800000 */
[----:B------:R-:W-:-:S14]  /*02e0*/  DSETP.GEU.AND P2, PT, R14, -R16, PT ;  /* 0x800000100e00722a */ /* 0x000fdc0003f4e000 */
[----:B------:R-:W-:Y:S05]  /*02f0*/  @P2 BRA `(.L_x_3) ;  /* 0x0000000000142947 */ /* 0x000fea0003800000 */
[----:B------:R1:W-:Y:S01]  /*0300*/  STG.E.U8 desc[UR6][R6.64+0x3], R25 ;  /* 0x0000031906007986 */ /* 0x0003e2000c101106 */
[----:B------:R-:W-:Y:S01]  /*0310*/  DADD R14, -RZ, -R16 ;  /* 0x00000000ff0e7229 */ /* 0x000fe20000000910 */
[----:B------:R-:W-:Y:S10]  /*0320*/  BRA `(.L_x_3) ;  /* 0x0000000000087947 */ /* 0x000ff40003800000 */
.L_x_2:
[----:B------:R0:W-:Y:S01]  /*0330*/  STG.E.U8 desc[UR6][R6.64+0x3], RZ ;  /* 0x000003ff06007986 */ /* 0x0001e2000c101106 */
[----:B------:R-:W-:-:S11]  /*0340*/  DADD R14, -RZ, -R16 ;  /* 0x00000000ff0e7229 */ /* 0x000fd60000000910 */
.L_x_3:
[----:B------:R-:W-:Y:S05]  /*0350*/  BSYNC.RECONVERGENT B0 ;  /* 0x0000000000007941 */ /* 0x000fea0003800200 */
.L_x_1:
[----:B------:R-:W2:Y:S08]  /*0360*/  LDC.64 R20, c[0x3][R26+-0x10] ;  /* 0x00fffc001a147b82 */ /* 0x000eb00000000a00 */
[----:B------:R-:W3:Y:S08]  /*0370*/  LDC.64 R16, c[0x3][R26+-0x18] ;  /* 0x00fffa001a107b82 */ /* 0x000ef00000000a00 */
[----:B------:R-:W4:Y:S01]  /*0380*/  LDC.64 R18, c[0x3][R26+-0x8] ;  /* 0x00fffe001a127b82 */ /* 0x000f220000000a00 */
[----:B--2---:R-:W-:-:S07]  /*0390*/  DADD R20, R10, -R20 ;  /* 0x000000000a147229 */ /* 0x004fce0000000814 */
[----:B------:R-:W2:Y:S01]  /*03a0*/  LDC.64 R22, c[0x3][R26] ;  /* 0x00c000001a167b82 */ /* 0x000ea20000000a00 */
[----:B---3--:R-:W-:Y:S02]  /*03b0*/  DADD R16, R8, -R16 ;  /* 0x0000000008107229 */ /* 0x008fe40000000810 */
[----:B------:R-:W-:Y:S02]  /*03c0*/  DMUL R20, R20, R20 ;  /* 0x0000001414147228 */ /* 0x000fe40000000000 */
[----:B----4-:R-:W-:-:S06]  /*03d0*/  DADD R18, R12, -R18 ;  /* 0x000000000c127229 */ /* 0x010fcc0000000812 */
[----:B------:R-:W-:Y:S01]  /*03e0*/  DFMA R20, R16, R16, R20 ;  /* 0x000000101014722b */ /* 0x000fe20000000014 */
[----:B------:R-:W3:Y:S07]  /*03f0*/  LDC.64 R16, c[0x3][R26+0x8] ;  /* 0x00c002001a107b82 */ /* 0x000eee0000000a00 */
[----:B------:R-:W-:Y:S01]  /*0400*/  DFMA R20, R18, R18, R20 ;  /* 0x000000121214722b */ /* 0x000fe20000000014 */
[----:B------:R-:W4:Y:S07]  /*0410*/  LDC.64 R18, c[0x3][R26+0x10] ;  /* 0x00c004001a127b82 */ /* 0x000f2e0000000a00 */
[----:B------:R-:W-:-:S02]  /*0420*/  DSETP.GEU.AND P2, PT, R14, -R20, PT ;  /* 0x800000140e00722a */ /* 0x000fc40003f4e000 */
[----:B---3--:R-:W-:-:S12]  /*0430*/  DADD R16, R10, -R16 ;  /* 0x000000000a107229 */ /* 0x008fd80000000810 */
[----:B------:R-:W-:Y:S02]  /*0440*/  @!P2 DADD R14, -RZ, -R20 ;  /* 0x00000000ff0ea229 */ /* 0x000fe40000000914 */
[----:B--2---:R-:W-:Y:S02]  /*0450*/  DADD R20, R8, -R22 ;  /* 0x0000000008147229 */ /* 0x004fe40000000816 */
[----:B------:R-:W-:Y:S01]  /*0460*/  DMUL R16, R16, R16 ;  /* 0x0000001010107228 */ /* 0x000fe20000000000 */
[----:B------:R-:W2:Y:S01]  /*0470*/  LDC.64 R22, c[0x3][R26+0x20] ;  /* 0x00c008001a167b82 */ /* 0x000ea20000000a00 */
[----:B----4-:R-:W-:-:S06]  /*0480*/  DADD R18, R12, -R18 ;  /* 0x000000000c127229 */ /* 0x010fcc0000000812 */
[----:B------:R-:W-:Y:S01]  /*0490*/  DFMA R16, R20, R20, R16 ;  /* 0x000000141410722b */ /* 0x000fe20000000010 */
[----:B------:R3:W4:Y:S07]  /*04a0*/  LDC.64 R20, c[0x3][R26+0x18] ;  /* 0x00c006001a147b82 */ /* 0x00072e0000000a00 */
[----:B------:R-:W-:Y:S01]  /*04b0*/  DFMA R16, R18, R18, R16 ;  /* 0x000000121210722b */ /* 0x000fe20000000010 */
[----:B------:R3:W5:Y:S07]  /*04c0*/  LDC.64 R18, c[0x3][R26+0x28] ;  /* 0x00c00a001a127b82 */ /* 0x00076e0000000a00 */
[----:B------:R-:W-:-:S02]  /*04d0*/  DSETP.GEU.AND P3, PT, R14, -R16, PT ;  /* 0x800000100e00722a */ /* 0x000fc40003f6e000 */
[----:B--2---:R-:W-:Y:S01]  /*04e0*/  DADD R22, R10, -R22 ;  /* 0x000000000a167229 */ /* 0x004fe20000000816 */
[----:B---3--:R-:W-:Y:S01]  /*04f0*/  VIADD R26, R26, 0x60 ;  /* 0x000000601a1a7836 */ /* 0x008fe20000000000 */
[----:B----4-:R-:W-:-:S06]  /*0500*/  DADD R20, R8, -R20 ;  /* 0x0000000008147229 */ /* 0x010fcc0000000814 */
[----:B------:R-:W-:-:S04]  /*0510*/  DMUL R22, R22, R22 ;  /* 0x0000001616167228 */ /* 0x000fc80000000000 */
[----:B------:R-:W-:Y:S01]  /*0520*/  @!P3 DADD R14, -RZ, -R16 ;  /* 0x00000000ff0eb229 */ /* 0x000fe20000000910 */
[C---:B------:R-:W-:Y:S01]  /*0530*/  @!P2 VIADD R17, R25.reuse, 0x1 ;  /* 0x000000011911a836 */ /* 0x040fe20000000000 */
[----:B-----5:R-:W-:Y:S02]  /*0540*/  DADD R18, R12, -R18 ;  /* 0x000000000c127229 */ /* 0x020fe40000000812 */
[----:B------:R-:W-:Y:S02]  /*0550*/  DFMA R22, R20, R20, R22 ;  /* 0x000000141416722b */ /* 0x000fe40000000016 */
[----:B------:R4:W-:Y:S06]  /*0560*/  @!P2 STG.E.U8 desc[UR6][R6.64+0x3], R17 ;  /* 0x000003110600a986 */ /* 0x0009ec000c101106 */
[----:B------:R-:W-:Y:S01]  /*0570*/  DFMA R22, R18, R18, R22 ;  /* 0x000000121216722b */ /* 0x000fe20000000016 */
[----:B------:R-:W-:-:S05]  /*0580*/  @!P3 VIADD R19, R25, 0x2 ;  /* 0x000000021913b836 */ /* 0x000fca0000000000 */
[----:B------:R4:W-:Y:S02]  /*0590*/  @!P3 STG.E.U8 desc[UR6][R6.64+0x3], R19 ;  /* 0x000003130600b986 */ /* 0x0009e4000c101106 */
[----:B------:R-:W-:-:S14]  /*05a0*/  DSETP.GEU.AND P4, PT, R14, -R22, PT ;  /* 0x800000160e00722a */ /* 0x000fdc0003f8e000 */
[C---:B------:R-:W-:Y:S01]  /*05b0*/  @!P4 IADD3 R21, PT, PT, R25.reuse, 0x3, RZ ;  /* 0x000000031915c810 */ /* 0x040fe20007ffe0ff */
[----:B------:R-:W-:Y:S01]  /*05c0*/  @!P4 DADD R14, -RZ, -R22 ;  /* 0x00000000ff0ec229 */ /* 0x000fe20000000916 */
[----:B-1----:R-:W-:-:S03]  /*05d0*/  VIADD R25, R25, 0x4 ;  /* 0x0000000419197836 */ /* 0x002fc60000000000 */
[----:B------:R4:W-:Y:S01]  /*05e0*/  @!P4 STG.E.U8 desc[UR6][R6.64+0x3], R21 ;  /* 0x000003150600c986 */ /* 0x0009e2000c101106 */
[----:B------:R-:W-:Y:S06]  /*05f0*/  @P1 BRA `(.L_x_4) ;  /* 0xfffffffc00001947 */ /* 0x000fec000383ffff */
[----:B----4-:R-:W-:-:S07]  /*0600*/  MOV R17, R0 ;  /* 0x0000000000117202 */ /* 0x010fce0000000f00 */
.L_x_0:
[----:B------:R-:W-:-:S13]  /*0610*/  ISETP.NE.AND P1, PT, R3, RZ, PT ;  /* 0x000000ff0300720c */ /* 0x000fda0003f25270 */
[----:B------:R-:W-:Y:S05]  /*0620*/  @!P1 BRA `(.L_x_5) ;  /* 0x0000000000cc9947 */ /* 0x000fea0003800000 */
[C---:B0-----:R-:W-:Y:S01]  /*0630*/  IMAD R16, R17.reuse, 0x18, RZ ;  /* 0x0000001811107824 */ /* 0x041fe200078e02ff */
[----:B------:R-:W-:Y:S01]  /*0640*/  ISETP.NE.AND P1, PT, R17, RZ, PT ;  /* 0x000000ff1100720c */ /* 0x000fe20003f25270 */
[----:B------:R-:W-:Y:S02]  /*0650*/  BSSY.RECONVERGENT B0, `(.L_x_6) ;  /* 0x0000012000007945 */ /* 0x000fe40003800200 */
[----:B------:R-:W2:Y:S08]  /*0660*/  LDC.64 R18, c[0x3][R16+0x8] ;  /* 0x00c0020010127b82 */ /* 0x000eb00000000a00 */
        /* <DEDUP_REMOVED lines=14> */
.L_x_7:
[----:B------:R0:W-:Y:S01]  /*0750*/  STG.E.U8 desc[UR6][R6.64+0x3], RZ ;  /* 0x000003ff06007986 */ /* 0x0001e2000c101106 */
[----:B------:R-:W-:-:S11]  /*0760*/  DADD R14, -RZ, -R18 ;  /* 0x00000000ff0e7229 */ /* 0x000fd60000000912 */
.L_x_8:
[----:B------:R-:W-:Y:S05]  /*0770*/  BSYNC.RECONVERGENT B0 ;  /* 0x0000000000007941 */ /* 0x000fea0003800200 */
.L_x_6:
[----:B------:R-:W-:-:S13]  /*0780*/  ISETP.NE.AND P1, PT, R3, 0x1, PT ;  /* 0x000000010300780c */ /* 0x000fda0003f25270 */
[----:B------:R-:W-:Y:S05]  /*0790*/  @!P1 BRA `(.L_x_5) ;  /* 0x0000000000709947 */ /* 0x000fea0003800000 */
[----:B------:R-:W2:Y:S01]  /*07a0*/  LDC.64 R22, c[0x3][R16+0x20] ;  /* 0x00c0080010167b82 */ /* 0x000ea20000000a00 */
[----:B------:R-:W-:-:S07]  /*07b0*/  ISETP.NE.AND P2, PT, R3, 0x2, PT ;  /* 0x000000020300780c */ /* 0x000fce0003f45270 */
[----:B------:R-:W3:Y:S08]  /*07c0*/  LDC.64 R18, c[0x3][R16+0x18] ;  /* 0x00c0060010127b82 */ /* 0x000ef00000000a00 */
[----:B------:R-:W4:Y:S01]  /*07d0*/  LDC.64 R20, c[0x3][R16+0x28] ;  /* 0x00c00a0010147b82 */ /* 0x000f220000000a00 */
[----:B--2---:R-:W-:Y:S02]  /*07e0*/  DADD R22, R10, -R22 ;  /* 0x000000000a167229 */ /* 0x004fe40000000816 */
[----:B---3--:R-:W-:-:S06]  /*07f0*/  DADD R18, R8, -R18 ;  /* 0x0000000008127229 */ /* 0x008fcc0000000812 */
[----:B------:R-:W-:Y:S02]  /*0800*/  DMUL R22, R22, R22 ;  /* 0x0000001616167228 */ /* 0x000fe40000000000 */
[----:B----4-:R-:W-:-:S06]  /*0810*/  DADD R20, R12, -R20 ;  /* 0x000000000c147229 */ /* 0x010fcc0000000814 */
[----:B------:R-:W-:-:S08]  /*0820*/  DFMA R22, R18, R18, R22 ;  /* 0x000000121216722b */ /* 0x000fd00000000016 */
[----:B------:R-:W-:-:S08]  /*0830*/  DFMA R22, R20, R20, R22 ;  /* 0x000000141416722b */ /* 0x000fd00000000016 */
[----:B------:R-:W-:-:S14]  /*0840*/  DSETP.GEU.AND P1, PT, R14, -R22, PT ;  /* 0x800000160e00722a */ /* 0x000fdc0003f2e000 */
[----:B------:R-:W-:Y:S01]  /*0850*/  @!P1 VIADD R19, R17, 0x1 ;  /* 0x0000000111139836 */ /* 0x000fe20000000000 */
[----:B------:R-:W-:-:S04]  /*0860*/  @!P1 DADD R14, -RZ, -R22 ;  /* 0x00000000ff0e9229 */ /* 0x000fc80000000916 */
[----:B------:R4:W-:Y:S01]  /*0870*/  @!P1 STG.E.U8 desc[UR6][R6.64+0x3], R19 ;  /* 0x0000031306009986 */ /* 0x0009e2000c101106 */
[----:B------:R-:W-:Y:S06]  /*0880*/  @!P2 BRA `(.L_x_5) ;  /* 0x000000000034a947 */ /* 0x000fec0003800000 */
[----:B------:R-:W2:Y:S08]  /*0890*/  LDC.64 R20, c[0x3][R16+0x38] ;  /* 0x00c00e0010147b82 */ /* 0x000eb00000000a00 */
[----:B----4-:R-:W3:Y:S08]  /*08a0*/  LDC.64 R18, c[0x3][R16+0x30] ;  /* 0x00c00c0010127b82 */ /* 0x010ef00000000a00 */
[----:B------:R-:W4:Y:S01]  /*08b0*/  LDC.64 R22, c[0x3][R16+0x40] ;  /* 0x00c0100010167b82 */ /* 0x000f220000000a00 */
[----:B--2---:R-:W-:-:S02]  /*08c0*/  DADD R20, R10, -R20 ;  /* 0x000000000a147229 */ /* 0x004fc40000000814 */
[----:B---3--:R-:W-:-:S06]  /*08d0*/  DADD R18, R8, -R18 ;  /* 0x0000000008127229 */ /* 0x008fcc0000000812 */
[----:B------:R-:W-:Y:S02]  /*08e0*/  DMUL R20, R20, R20 ;  /* 0x0000001414147228 */ /* 0x000fe40000000000 */
[----:B----4-:R-:W-:-:S06]  /*08f0*/  DADD R22, R12, -R22 ;  /* 0x000000000c167229 */ /* 0x010fcc0000000816 */
[----:B------:R-:W-:-:S08]  /*0900*/  DFMA R20, R18, R18, R20 ;  /* 0x000000121214722b */ /* 0x000fd00000000014 */
[----:B------:R-:W-:-:S08]  /*0910*/  DFMA R20, R22, R22, R20 ;  /* 0x000000161614722b */ /* 0x000fd00000000014 */
[----:B------:R-:W-:-:S14]  /*0920*/  DSETP.GEU.AND P1, PT, R14, -R20, PT ;  /* 0x800000140e00722a */ /* 0x000fdc0003f2e000 */
[----:B------:R-:W-:Y:S01]  /*0930*/  @!P1 IADD3 R9, PT, PT, R17, 0x2, RZ ;  /* 0x0000000211099810 */ /* 0x000fe20007ffe0ff */
[----:B------:R-:W-:-:S04]  /*0940*/  @!P1 DADD R14, -RZ, -R20 ;  /* 0x00000000ff0e9229 */ /* 0x000fc80000000914 */
[----:B------:R2:W-:Y:S07]  /*0950*/  @!P1 STG.E.U8 desc[UR6][R6.64+0x3], R9 ;  /* 0x0000030906009986 */ /* 0x0005ee000c101106 */
.L_x_5:
[----:B------:R-:W-:Y:S05]  /*0960*/  @!P0 BRA `(.L_x_9) ;  /* 0xfffffff400e88947 */ /* 0x000fea000383ffff */
[----:B------:R-:W-:Y:S05]  /*0970*/  EXIT ;  /* 0x000000000000794d */ /* 0x000fea0003800000 */
.L_x_10:
[----:B------:R-:W-:-:S00]  /*0980*/  BRA `(.L_x_10) ;  /* 0xfffffffc00fc7947 */ /* 0x000fc0000383ffff */
[----:B------:R-:W-:-:S00]  /*0990*/  NOP ;  /* 0x0000000000007918 */ /* 0x000fc00000000000 */
        /* <DEDUP_REMOVED lines=14> */
.L_x_11:


//--------------------- .nv.shared.reserved.0     --------------------------
	.section	.nv.shared.reserved.0,"aw",@nobits
	.weak		__nv_reservedSMEM_offset_0_alias
	.size		__nv_reservedSMEM_offset_0_alias, 0, 64
	.other		__nv_reservedSMEM_offset_0_alias,@"STO_CUDA_RESERVED_SHARED STV_DEFAULT"
__nv_reservedSMEM_offset_0_alias:
	.zero		0
	.zero		64


//--------------------- .nv.constant0._Z6kernelP6uchar4iii --------------------------
	.section	.nv.constant0._Z6kernelP6uchar4iii,"a",@progbits
	.sectionflags	@""
	.align	4
.nv.constant0._Z6kernelP6uchar4iii:
	.zero		916


//--------------------- SYMBOLS --------------------------

	.type		.nv.reservedSmem.offset0,@object
	.size		.nv.reservedSmem.offset0,0x4
